//
// Generated by NVIDIA NVVM Compiler
//
// Compiler Build ID: CL-36424714
// Cuda compilation tools, release 13.0, V13.0.88
// Based on NVVM 20.0.0
//

.version 9.0
.target sm_100
.address_size 64

	// .globl	writeToSurface

.visible .entry writeToSurface(
	.param .u64 writeToSurface_param_0,
	.param .u32 writeToSurface_param_1,
	.param .u32 writeToSurface_param_2,
	.param .u8 writeToSurface_param_3,
	.param .u8 writeToSurface_param_4,
	.param .u8 writeToSurface_param_5
)
{
	.reg .pred 	%p<4>;
	.reg .b16 	%rs<8>;
	.reg .b32 	%r<14>;
	.reg .b64 	%rd<2>;

	ld.param.u64 	%rd1, [writeToSurface_param_0];
	ld.param.u32 	%r3, [writeToSurface_param_1];
	ld.param.u32 	%r4, [writeToSurface_param_2];
	ld.param.s8 	%rs1, [writeToSurface_param_3];
	ld.param.s8 	%rs2, [writeToSurface_param_4];
	ld.param.s8 	%rs3, [writeToSurface_param_5];
	mov.u32 	%r6, %ctaid.x;
	mov.u32 	%r7, %ntid.x;
	mov.u32 	%r8, %tid.x;
	mad.lo.s32 	%r1, %r6, %r7, %r8;
	mov.u32 	%r9, %ctaid.y;
	mov.u32 	%r10, %ntid.y;
	mov.u32 	%r11, %tid.y;
	mad.lo.s32 	%r12, %r9, %r10, %r11;
	setp.ge.u32 	%p1, %r1, %r3;
	setp.ge.u32 	%p2, %r12, %r4;
	or.pred  	%p3, %p1, %p2;
	@%p3 bra 	$L__BB0_2;
	shl.b32 	%r13, %r1, 2;
	and.b16  	%rs4, %rs1, 255;
	and.b16  	%rs5, %rs2, 255;
	and.b16  	%rs6, %rs3, 255;
	mov.b16 	%rs7, 255;
	sust.b.2d.v4.b8.trap 	[%rd1, {%r13, %r12}], {%rs4, %rs5, %rs6, %rs7};
$L__BB0_2:
	ret;

}
	// .globl	interleaveRGB
.visible .entry interleaveRGB(
	.param .u64 interleaveRGB_param_0,
	.param .u32 interleaveRGB_param_1,
	.param .u32 interleaveRGB_param_2,
	.param .u64 .ptr .align 1 interleaveRGB_param_3,
	.param .u64 .ptr .align 1 interleaveRGB_param_4,
	.param .u64 .ptr .align 1 interleaveRGB_param_5
)
{
	.reg .pred 	%p<4>;
	.reg .b16 	%rs<5>;
	.reg .b32 	%r<17>;
	.reg .b64 	%rd<12>;

	ld.param.u64 	%rd1, [interleaveRGB_param_0];
	ld.param.u32 	%r3, [interleaveRGB_param_1];
	ld.param.u32 	%r5, [interleaveRGB_param_2];
	ld.param.u64 	%rd2, [interleaveRGB_param_3];
	ld.param.u64 	%rd3, [interleaveRGB_param_4];
	ld.param.u64 	%rd4, [interleaveRGB_param_5];
	mov.u32 	%r6, %ctaid.x;
	mov.u32 	%r7, %ntid.x;
	mov.u32 	%r8, %tid.x;
	mad.lo.s32 	%r1, %r6, %r7, %r8;
	mov.u32 	%r9, %ctaid.y;
	mov.u32 	%r10, %ntid.y;
	mov.u32 	%r11, %tid.y;
	mad.lo.s32 	%r12, %r9, %r10, %r11;
	setp.ge.u32 	%p1, %r1, %r3;
	setp.ge.u32 	%p2, %r12, %r5;
	or.pred  	%p3, %p1, %p2;
	@%p3 bra 	$L__BB1_2;
	cvta.to.global.u64 	%rd5, %rd2;
	cvta.to.global.u64 	%rd6, %rd3;
	cvta.to.global.u64 	%rd7, %rd4;
	mad.lo.s32 	%r13, %r3, %r12, %r1;
	cvt.u64.u32 	%rd8, %r13;
	add.s64 	%rd9, %rd5, %rd8;
	ld.global.u8 	%rs1, [%rd9];
	add.s64 	%rd10, %rd6, %rd8;
	ld.global.u8 	%rs2, [%rd10];
	add.s64 	%rd11, %rd7, %rd8;
	ld.global.u8 	%rs3, [%rd11];
	shl.b32 	%r14, %r1, 2;
	not.b32 	%r15, %r12;
	add.s32 	%r16, %r5, %r15;
	mov.b16 	%rs4, 255;
	sust.b.2d.v4.b8.trap 	[%rd1, {%r14, %r16}], {%rs1, %rs2, %rs3, %rs4};
$L__BB1_2:
	ret;

}
	// .globl	correlateWithTex
.visible .entry correlateWithTex(
	.param .u64 correlateWithTex_param_0,
	.param .u64 .ptr .align 1 correlateWithTex_param_1,
	.param .u64 .ptr .align 1 correlateWithTex_param_2,
	.param .u32 correlateWithTex_param_3,
	.param .u32 correlateWithTex_param_4,
	.param .u32 correlateWithTex_param_5,
	.param .u32 correlateWithTex_param_6,
	.param .u32 correlateWithTex_param_7,
	.param .u32 correlateWithTex_param_8,
	.param .u32 correlateWithTex_param_9
)
{


	ret;

}


// ===== COMPILED SASS (sm_100) =====

	.target	sm_100

	.elftype	@"ET_EXEC"


//--------------------- .note.nv.tkinfo           --------------------------
	.section	.note.nv.tkinfo,"",@"SHT_NOTE"
	.sectionflags	@"SHF_NOTE_NV_TKINFO"
	.tkinfo
        /*0018*/ 	.word	0x00000002
        /*0030*/ 	.string	""
        /*0030*/ 	.string	"ptxas"
        /*0030*/ 	.string	"Cuda compilation tools, release 13.0, V13.0.88"
        /*0030*/ 	.string	"Build cuda_13.0.r13.0/compiler.36424714_0"
        /*0030*/ 	.string	"-arch sm_100 -m 64 "



//--------------------- .note.nv.cuinfo           --------------------------
	.section	.note.nv.cuinfo,"",@"SHT_NOTE"
	.sectionflags	@"SHF_NOTE_NV_CUINFO"
        /*0018*/ 	.short	0x0002
        /*001a*/ 	.short	0x0064
        /*001c*/ 	.short	0x0082
	.zero		2


//--------------------- .nv.info                  --------------------------
	.section	.nv.info,"",@"SHT_CUDA_INFO"
	.align	4


	//----- nvinfo : EIATTR_REGCOUNT
	.align		4
        /*0000*/ 	.byte	0x04, 0x2f
        /*0002*/ 	.short	(.L_1 - .L_0)
	.align		4
.L_0:
        /*0004*/ 	.word	index@(writeToSurface)
        /*0008*/ 	.word	0x0000000a


	//----- nvinfo : EIATTR_FRAME_SIZE
	.align		4
.L_1:
        /*000c*/ 	.byte	0x04, 0x11
        /*000e*/ 	.short	(.L_3 - .L_2)
	.align		4
.L_2:
        /*0010*/ 	.word	index@(writeToSurface)
        /*0014*/ 	.word	0x00000000


	//----- nvinfo : EIATTR_REGCOUNT
	.align		4
.L_3:
        /*0018*/ 	.byte	0x04, 0x2f
        /*001a*/ 	.short	(.L_5 - .L_4)
	.align		4
.L_4:
        /*001c*/ 	.word	index@(interleaveRGB)
        /*0020*/ 	.word	0x0000000e


	//----- nvinfo : EIATTR_FRAME_SIZE
	.align		4
.L_5:
        /*0024*/ 	.byte	0x04, 0x11
        /*0026*/ 	.short	(.L_7 - .L_6)
	.align		4
.L_6:
        /*0028*/ 	.word	index@(interleaveRGB)
        /*002c*/ 	.word	0x00000000


	//----- nvinfo : EIATTR_REGCOUNT
	.align		4
.L_7:
        /*0030*/ 	.byte	0x04, 0x2f
        /*0032*/ 	.short	(.L_9 - .L_8)
	.align		4
.L_8:
        /*0034*/ 	.word	index@(correlateWithTex)
        /*0038*/ 	.word	0x00000004


	//----- nvinfo : EIATTR_FRAME_SIZE
	.align		4
.L_9:
        /*003c*/ 	.byte	0x04, 0x11
        /*003e*/ 	.short	(.L_11 - .L_10)
	.align		4
.L_10:
        /*0040*/ 	.word	index@(correlateWithTex)
        /*0044*/ 	.word	0x00000000


	//----- nvinfo : EIATTR_MIN_STACK_SIZE
	.align		4
.L_11:
        /*0048*/ 	.byte	0x04, 0x12
        /*004a*/ 	.short	(.L_13 - .L_12)
	.align		4
.L_12:
        /*004c*/ 	.word	index@(correlateWithTex)
        /*0050*/ 	.word	0x00000000


	//----- nvinfo : EIATTR_MIN_STACK_SIZE
	.align		4
.L_13:
        /*0054*/ 	.byte	0x04, 0x12
        /*0056*/ 	.short	(.L_15 - .L_14)
	.align		4
.L_14:
        /*0058*/ 	.word	index@(interleaveRGB)
        /*005c*/ 	.word	0x00000000


	//----- nvinfo : EIATTR_MIN_STACK_SIZE
	.align		4
.L_15:
        /*0060*/ 	.byte	0x04, 0x12
        /*0062*/ 	.short	(.L_17 - .L_16)
	.align		4
.L_16:
        /*0064*/ 	.word	index@(writeToSurface)
        /*0068*/ 	.word	0x00000000
.L_17:


//--------------------- .nv.compat                --------------------------
	.section	.nv.compat,"",@"SHT_CUDA_COMPAT_INFO"
	.align	4
        /*0000*/ 	.byte	0x02, 0x09, 0x00, 0x00, 0x02, 0x02, 0x02, 0x00, 0x02, 0x05, 0x05, 0x00, 0x03, 0x07, 0x01, 0x01
        /*0010*/ 	.byte	0x02, 0x03, 0x00, 0x00, 0x02, 0x06, 0x01, 0x00, 0x04, 0x0b, 0x08, 0x00, 0x09, 0x00, 0x00, 0x00
        /*0020*/ 	.byte	0x00, 0x00, 0x00, 0x00


//--------------------- .nv.info.correlateWithTex --------------------------
	.section	.nv.info.correlateWithTex,"",@"SHT_CUDA_INFO"
	.sectionflags	@""
	.align	4


	//----- nvinfo : EIATTR_CUDA_API_VERSION
	.align		4
        /*0000*/ 	.byte	0x04, 0x37
        /*0002*/ 	.short	(.L_19 - .L_18)
.L_18:
        /*0004*/ 	.word	0x00000082


	//----- nvinfo : EIATTR_KPARAM_INFO
	.align		4
.L_19:
        /*0008*/ 	.byte	0x04, 0x17
        /*000a*/ 	.short	(.L_21 - .L_20)
.L_20:
        /*000c*/ 	.word	0x00000000
        /*0010*/ 	.short	0x0009
        /*0012*/ 	.short	0x0030
        /*0014*/ 	.byte	0x00, 0xf0, 0x11, 0x00


	//----- nvinfo : EIATTR_KPARAM_INFO
	.align		4
.L_21:
        /*0018*/ 	.byte	0x04, 0x17
        /*001a*/ 	.short	(.L_23 - .L_22)
.L_22:
        /*001c*/ 	.word	0x00000000
        /*0020*/ 	.short	0x0008
        /*0022*/ 	.short	0x002c
        /*0024*/ 	.byte	0x00, 0xf0, 0x11, 0x00


	//----- nvinfo : EIATTR_KPARAM_INFO
	.align		4
.L_23:
        /*0028*/ 	.byte	0x04, 0x17
        /*002a*/ 	.short	(.L_25 - .L_24)
.L_24:
        /*002c*/ 	.word	0x00000000
        /*0030*/ 	.short	0x0007
        /*0032*/ 	.short	0x0028
        /*0034*/ 	.byte	0x00, 0xf0, 0x11, 0x00


	//----- nvinfo : EIATTR_KPARAM_INFO
	.align		4
.L_25:
        /*0038*/ 	.byte	0x04, 0x17
        /*003a*/ 	.short	(.L_27 - .L_26)
.L_26:
        /*003c*/ 	.word	0x00000000
        /*0040*/ 	.short	0x0006
        /*0042*/ 	.short	0x0024
        /*0044*/ 	.byte	0x00, 0xf0, 0x11, 0x00


	//----- nvinfo : EIATTR_KPARAM_INFO
	.align		4
.L_27:
        /*0048*/ 	.byte	0x04, 0x17
        /*004a*/ 	.short	(.L_29 - .L_28)
.L_28:
        /*004c*/ 	.word	0x00000000
        /*0050*/ 	.short	0x0005
        /*0052*/ 	.short	0x0020
        /*0054*/ 	.byte	0x00, 0xf0, 0x11, 0x00


	//----- nvinfo : EIATTR_KPARAM_INFO
	.align		4
.L_29:
        /*0058*/ 	.byte	0x04, 0x17
        /*005a*/ 	.short	(.L_31 - .L_30)
.L_30:
        /*005c*/ 	.word	0x00000000
        /*0060*/ 	.short	0x0004
        /*0062*/ 	.short	0x001c
        /*0064*/ 	.byte	0x00, 0xf0, 0x11, 0x00


	//----- nvinfo : EIATTR_KPARAM_INFO
	.align		4
.L_31:
        /*0068*/ 	.byte	0x04, 0x17
        /*006a*/ 	.short	(.L_33 - .L_32)
.L_32:
        /*006c*/ 	.word	0x00000000
        /*0070*/ 	.short	0x0003
        /*0072*/ 	.short	0x0018
        /*0074*/ 	.byte	0x00, 0xf0, 0x11, 0x00


	//----- nvinfo : EIATTR_KPARAM_INFO
	.align		4
.L_33:
        /*0078*/ 	.byte	0x04, 0x17
        /*007a*/ 	.short	(.L_35 - .L_34)
.L_34:
        /*007c*/ 	.word	0x00000000
        /*0080*/ 	.short	0x0002
        /*0082*/ 	.short	0x0010
        /*0084*/ 	.byte	0x00, 0xf5, 0x21, 0x00


	//----- nvinfo : EIATTR_KPARAM_INFO
	.align		4
.L_35:
        /*0088*/ 	.byte	0x04, 0x17
        /*008a*/ 	.short	(.L_37 - .L_36)
.L_36:
        /*008c*/ 	.word	0x00000000
        /*0090*/ 	.short	0x0001
        /*0092*/ 	.short	0x0008
        /*0094*/ 	.byte	0x00, 0xf5, 0x21, 0x00


	//----- nvinfo : EIATTR_KPARAM_INFO
	.align		4
.L_37:
        /*0098*/ 	.byte	0x04, 0x17
        /*009a*/ 	.short	(.L_39 - .L_38)
.L_38:
        /*009c*/ 	.word	0x00000000
        /*00a0*/ 	.short	0x0000
        /*00a2*/ 	.short	0x0000
        /*00a4*/ 	.byte	0x00, 0xf0, 0x21, 0x00


	//----- nvinfo : EIATTR_SPARSE_MMA_MASK
	.align		4
.L_39:
        /*00a8*/ 	.byte	0x03, 0x50
        /*00aa*/ 	.short	0x0000


	//----- nvinfo : EIATTR_MAXREG_COUNT
	.align		4
        /*00ac*/ 	.byte	0x03, 0x1b
        /*00ae*/ 	.short	0x00ff


	//----- nvinfo : EIATTR_MERCURY_ISA_VERSION
	.align		4
        /*00b0*/ 	.byte	0x03, 0x5f
        /*00b2*/ 	.short	0x0101


	//----- nvinfo : EIATTR_VRC_CTA_INIT_COUNT
	.align		4
        /*00b4*/ 	.byte	0x02, 0x4a
	.zero		1
	.zero		1


	//----- nvinfo : EIATTR_EXIT_INSTR_OFFSETS
	.align		4
        /*00b8*/ 	.byte	0x04, 0x1c
        /*00ba*/ 	.short	(.L_41 - .L_40)


	//   ....[0]....
.L_40:
        /*00bc*/ 	.word	0x00000010


	//----- nvinfo : EIATTR_CBANK_PARAM_SIZE
	.align		4
.L_41:
        /*00c0*/ 	.byte	0x03, 0x19
        /*00c2*/ 	.short	0x0034


	//----- nvinfo : EIATTR_PARAM_CBANK
	.align		4
        /*00c4*/ 	.byte	0x04, 0x0a
        /*00c6*/ 	.short	(.L_43 - .L_42)
	.align		4
.L_42:
        /*00c8*/ 	.word	index@(.nv.constant0.correlateWithTex)
        /*00cc*/ 	.short	0x0380
        /*00ce*/ 	.short	0x0034


	//----- nvinfo : EIATTR_SW_WAR
	.align		4
.L_43:
        /*00d0*/ 	.byte	0x04, 0x36
        /*00d2*/ 	.short	(.L_45 - .L_44)
.L_44:
        /*00d4*/ 	.word	0x00000008
.L_45:


//--------------------- .nv.info.interleaveRGB    --------------------------
	.section	.nv.info.interleaveRGB,"",@"SHT_CUDA_INFO"
	.sectionflags	@""
	.align	4


	//----- nvinfo : EIATTR_CUDA_API_VERSION
	.align		4
        /*0000*/ 	.byte	0x04, 0x37
        /*0002*/ 	.short	(.L_47 - .L_46)
.L_46:
        /*0004*/ 	.word	0x00000082


	//----- nvinfo : EIATTR_KPARAM_INFO
	.align		4
.L_47:
        /*0008*/ 	.byte	0x04, 0x17
        /*000a*/ 	.short	(.L_49 - .L_48)
.L_48:
        /*000c*/ 	.word	0x00000000
        /*0010*/ 	.short	0x0005
        /*0012*/ 	.short	0x0020
        /*0014*/ 	.byte	0x00, 0xf5, 0x21, 0x00


	//----- nvinfo : EIATTR_KPARAM_INFO
	.align		4
.L_49:
        /*0018*/ 	.byte	0x04, 0x17
        /*001a*/ 	.short	(.L_51 - .L_50)
.L_50:
        /*001c*/ 	.word	0x00000000
        /*0020*/ 	.short	0x0004
        /*0022*/ 	.short	0x0018
        /*0024*/ 	.byte	0x00, 0xf5, 0x21, 0x00


	//----- nvinfo : EIATTR_KPARAM_INFO
	.align		4
.L_51:
        /*0028*/ 	.byte	0x04, 0x17
        /*002a*/ 	.short	(.L_53 - .L_52)
.L_52:
        /*002c*/ 	.word	0x00000000
        /*0030*/ 	.short	0x0003
        /*0032*/ 	.short	0x0010
        /*0034*/ 	.byte	0x00, 0xf5, 0x21, 0x00


	//----- nvinfo : EIATTR_KPARAM_INFO
	.align		4
.L_53:
        /*0038*/ 	.byte	0x04, 0x17
        /*003a*/ 	.short	(.L_55 - .L_54)
.L_54:
        /*003c*/ 	.word	0x00000000
        /*0040*/ 	.short	0x0002
        /*0042*/ 	.short	0x000c
        /*0044*/ 	.byte	0x00, 0xf0, 0x11, 0x00


	//----- nvinfo : EIATTR_KPARAM_INFO
	.align		4
.L_55:
        /*0048*/ 	.byte	0x04, 0x17
        /*004a*/ 	.short	(.L_57 - .L_56)
.L_56:
        /*004c*/ 	.word	0x00000000
        /*0050*/ 	.short	0x0001
        /*0052*/ 	.short	0x0008
        /*0054*/ 	.byte	0x00, 0xf0, 0x11, 0x00


	//----- nvinfo : EIATTR_KPARAM_INFO
	.align		4
.L_57:
        /*0058*/ 	.byte	0x04, 0x17
        /*005a*/ 	.short	(.L_59 - .L_58)
.L_58:
        /*005c*/ 	.word	0x00000000
        /*0060*/ 	.short	0x0000
        /*0062*/ 	.short	0x0000
        /*0064*/ 	.byte	0x00, 0xf0, 0x21, 0x00


	//----- nvinfo : EIATTR_SPARSE_MMA_MASK
	.align		4
.L_59:
        /*0068*/ 	.byte	0x03, 0x50
        /*006a*/ 	.short	0x0000


	//----- nvinfo : EIATTR_MAXREG_COUNT
	.align		4
        /*006c*/ 	.byte	0x03, 0x1b
        /*006e*/ 	.short	0x00ff


	//----- nvinfo : EIATTR_MERCURY_ISA_VERSION
	.align		4
        /*0070*/ 	.byte	0x03, 0x5f
        /*0072*/ 	.short	0x0101


	//----- nvinfo : EIATTR_VRC_CTA_INIT_COUNT
	.align		4
        /*0074*/ 	.byte	0x02, 0x4a
	.zero		1
	.zero		1


	//----- nvinfo : EIATTR_EXIT_INSTR_OFFSETS
	.align		4
        /*0078*/ 	.byte	0x04, 0x1c
        /*007a*/ 	.short	(.L_61 - .L_60)


	//   ....[0]....
.L_60:
        /*007c*/ 	.word	0x000000c0


	//   ....[1]....
        /*0080*/ 	.word	0x00000230


	//----- nvinfo : EIATTR_CBANK_PARAM_SIZE
	.align		4
.L_61:
        /*0084*/ 	.byte	0x03, 0x19
        /*0086*/ 	.short	0x0028


	//----- nvinfo : EIATTR_PARAM_CBANK
	.align		4
        /*0088*/ 	.byte	0x04, 0x0a
        /*008a*/ 	.short	(.L_63 - .L_62)
	.align		4
.L_62:
        /*008c*/ 	.word	index@(.nv.constant0.interleaveRGB)
        /*0090*/ 	.short	0x0380
        /*0092*/ 	.short	0x0028


	//----- nvinfo : EIATTR_SW_WAR
	.align		4
.L_63:
        /*0094*/ 	.byte	0x04, 0x36
        /*0096*/ 	.short	(.L_65 - .L_64)
.L_64:
        /*0098*/ 	.word	0x00000008
.L_65:


//--------------------- .nv.info.writeToSurface   --------------------------
	.section	.nv.info.writeToSurface,"",@"SHT_CUDA_INFO"
	.sectionflags	@""
	.align	4


	//----- nvinfo : EIATTR_CUDA_API_VERSION
	.align		4
        /*0000*/ 	.byte	0x04, 0x37
        /*0002*/ 	.short	(.L_67 - .L_66)
.L_66:
        /*0004*/ 	.word	0x00000082


	//----- nvinfo : EIATTR_KPARAM_INFO
	.align		4
.L_67:
        /*0008*/ 	.byte	0x04, 0x17
        /*000a*/ 	.short	(.L_69 - .L_68)
.L_68:
        /*000c*/ 	.word	0x00000000
        /*0010*/ 	.short	0x0005
        /*0012*/ 	.short	0x0012
        /*0014*/ 	.byte	0x00, 0xf0, 0x05, 0x00


	//----- nvinfo : EIATTR_KPARAM_INFO
	.align		4
.L_69:
        /*0018*/ 	.byte	0x04, 0x17
        /*001a*/ 	.short	(.L_71 - .L_70)
.L_70:
        /*001c*/ 	.word	0x00000000
        /*0020*/ 	.short	0x0004
        /*0022*/ 	.short	0x0011
        /*0024*/ 	.byte	0x00, 0xf0, 0x05, 0x00


	//----- nvinfo : EIATTR_KPARAM_INFO
	.align		4
.L_71:
        /*0028*/ 	.byte	0x04, 0x17
        /*002a*/ 	.short	(.L_73 - .L_72)
.L_72:
        /*002c*/ 	.word	0x00000000
        /*0030*/ 	.short	0x0003
        /*0032*/ 	.short	0x0010
        /*0034*/ 	.byte	0x00, 0xf0, 0x05, 0x00


	//----- nvinfo : EIATTR_KPARAM_INFO
	.align		4
.L_73:
        /*0038*/ 	.byte	0x04, 0x17
        /*003a*/ 	.short	(.L_75 - .L_74)
.L_74:
        /*003c*/ 	.word	0x00000000
        /*0040*/ 	.short	0x0002
        /*0042*/ 	.short	0x000c
        /*0044*/ 	.byte	0x00, 0xf0, 0x11, 0x00


	//----- nvinfo : EIATTR_KPARAM_INFO
	.align		4
.L_75:
        /*0048*/ 	.byte	0x04, 0x17
        /*004a*/ 	.short	(.L_77 - .L_76)
.L_76:
        /*004c*/ 	.word	0x00000000
        /*0050*/ 	.short	0x0001
        /*0052*/ 	.short	0x0008
        /*0054*/ 	.byte	0x00, 0xf0, 0x11, 0x00


	//----- nvinfo : EIATTR_KPARAM_INFO
	.align		4
.L_77:
        /*0058*/ 	.byte	0x04, 0x17
        /*005a*/ 	.short	(.L_79 - .L_78)
.L_78:
        /*005c*/ 	.word	0x00000000
        /*0060*/ 	.short	0x0000
        /*0062*/ 	.short	0x0000
        /*0064*/ 	.byte	0x00, 0xf0, 0x21, 0x00


	//----- nvinfo : EIATTR_SPARSE_MMA_MASK
	.align		4
.L_79:
        /*0068*/ 	.byte	0x03, 0x50
        /*006a*/ 	.short	0x0000


	//----- nvinfo : EIATTR_MAXREG_COUNT
	.align		4
        /*006c*/ 	.byte	0x03, 0x1b
        /*006e*/ 	.short	0x00ff


	//----- nvinfo : EIATTR_MERCURY_ISA_VERSION
	.align		4
        /*0070*/ 	.byte	0x03, 0x5f
        /*0072*/ 	.short	0x0101


	//----- nvinfo : EIATTR_VRC_CTA_INIT_COUNT
	.align		4
        /*0074*/ 	.byte	0x02, 0x4a
	.zero		1
	.zero		1


	//----- nvinfo : EIATTR_EXIT_INSTR_OFFSETS
	.align		4
        /*0078*/ 	.byte	0x04, 0x1c
        /*007a*/ 	.short	(.L_81 - .L_80)


	//   ....[0]....
.L_80:
        /*007c*/ 	.word	0x000000c0


	//   ....[1]....
        /*0080*/ 	.word	0x000001c0


	//----- nvinfo : EIATTR_CBANK_PARAM_SIZE
	.align		4
.L_81:
        /*0084*/ 	.byte	0x03, 0x19
        /*0086*/ 	.short	0x0013


	//----- nvinfo : EIATTR_PARAM_CBANK
	.align		4
        /*0088*/ 	.byte	0x04, 0x0a
        /*008a*/ 	.short	(.L_83 - .L_82)
	.align		4
.L_82:
        /*008c*/ 	.word	index@(.nv.constant0.writeToSurface)
        /*0090*/ 	.short	0x0380
        /*0092*/ 	.short	0x0013


	//----- nvinfo : EIATTR_SW_WAR
	.align		4
.L_83:
        /*0094*/ 	.byte	0x04, 0x36
        /*0096*/ 	.short	(.L_85 - .L_84)
.L_84:
        /*0098*/ 	.word	0x00000008
.L_85:


//--------------------- .nv.callgraph             --------------------------
	.section	.nv.callgraph,"",@"SHT_CUDA_CALLGRAPH"
	.align	4
	.sectionentsize	8
	.align		4
        /*0000*/ 	.word	0x00000000
	.align		4
        /*0004*/ 	.word	0xffffffff
	.align		4
        /*0008*/ 	.word	0x00000000
	.align		4
        /*000c*/ 	.word	0xfffffffe
	.align		4
        /*0010*/ 	.word	0x00000000
	.align		4
        /*0014*/ 	.word	0xfffffffd
	.align		4
        /*0018*/ 	.word	0x00000000
	.align		4
        /*001c*/ 	.word	0xfffffffc


//--------------------- .text.correlateWithTex    --------------------------
	.section	.text.correlateWithTex,"ax",@progbits
	.align	128
        .global         correlateWithTex
        .type           correlateWithTex,@function
        .size           correlateWithTex,(.L_x_3 - correlateWithTex)
        .other          correlateWithTex,@"STO_CUDA_ENTRY STV_DEFAULT"
correlateWithTex:
.text.correlateWithTex:
[----:B------:R-:W-:Y:S01]  /*0000*/  LDC R1, c[0x0][0x37c] ;  /* 0x0000df00ff017b82 */ /* 0x000fe20000000800 */
[----:B------:R-:W-:Y:S05]  /*0010*/  EXIT ;  /* 0x000000000000794d */ /* 0x000fea0003800000 */
.L_x_0:
[----:B------:R-:W-:-:S00]  /*0020*/  BRA `(.L_x_0) ;  /* 0xfffffffc00fc7947 */ /* 0x000fc0000383ffff */
[----:B------:R-:W-:-:S00]  /*0030*/  NOP ;  /* 0x0000000000007918 */ /* 0x000fc00000000000 */
        /* <DEDUP_REMOVED lines=12> */
.L_x_3:


//--------------------- .text.interleaveRGB       --------------------------
	.section	.text.interleaveRGB,"ax",@progbits
	.align	128
        .global         interleaveRGB
        .type           interleaveRGB,@function
        .size           interleaveRGB,(.L_x_4 - interleaveRGB)
        .other          interleaveRGB,@"STO_CUDA_ENTRY STV_DEFAULT"
interleaveRGB:
.text.interleaveRGB:
[----:B------:R-:W-:Y:S01]  /*0000*/  LDC R1, c[0x0][0x37c] ;  /* 0x0000df00ff017b82 */ /* 0x000fe20000000800 */
[----:B------:R-:W0:Y:S07]  /*0010*/  S2R R2, SR_TID.Y ;  /* 0x0000000000027919 */ /* 0x000e2e0000002200 */
[----:B------:R-:W1:Y:S01]  /*0020*/  LDC R0, c[0x0][0x360] ;  /* 0x0000d800ff007b82 */ /* 0x000e620000000800 */
[----:B------:R-:W2:Y:S01]  /*0030*/  LDCU.64 UR6, c[0x0][0x388] ;  /* 0x00007100ff0677ac */ /* 0x000ea20008000a00 */
[----:B------:R-:W1:Y:S06]  /*0040*/  S2R R3, SR_TID.X ;  /* 0x0000000000037919 */ /* 0x000e6c0000002100 */
[----:B------:R-:W0:Y:S08]  /*0050*/  S2UR UR5, SR_CTAID.Y ;  /* 0x00000000000579c3 */ /* 0x000e300000002600 */
[----:B------:R-:W0:Y:S08]  /*0060*/  LDC R9, c[0x0][0x364] ;  /* 0x0000d900ff097b82 */ /* 0x000e300000000800 */
[----:B------:R-:W1:Y:S01]  /*0070*/  S2UR UR4, SR_CTAID.X ;  /* 0x00000000000479c3 */ /* 0x000e620000002500 */
[----:B0-----:R-:W-:-:S05]  /*0080*/  IMAD R9, R9, UR5, R2 ;  /* 0x0000000509097c24 */ /* 0x001fca000f8e0202 */
[----:B--2---:R-:W-:Y:S01]  /*0090*/  ISETP.GE.U32.AND P0, PT, R9, UR7, PT ;  /* 0x0000000709007c0c */ /* 0x004fe2000bf06070 */
[----:B-1----:R-:W-:-:S05]  /*00a0*/  IMAD R0, R0, UR4, R3 ;  /* 0x0000000400007c24 */ /* 0x002fca000f8e0203 */
[----:B------:R-:W-:-:S13]  /*00b0*/  ISETP.GE.U32.OR P0, PT, R0, UR6, P0 ;  /* 0x0000000600007c0c */ /* 0x000fda0008706470 */
[----:B------:R-:W-:Y:S05]  /*00c0*/  @P0 EXIT ;  /* 0x000000000000094d */ /* 0x000fea0003800000 */
[----:B------:R-:W0:Y:S01]  /*00d0*/  LDCU.128 UR8, c[0x0][0x390] ;  /* 0x00007200ff0877ac */ /* 0x000e220008000c00 */
[----:B------:R-:W-:Y:S01]  /*00e0*/  IMAD R6, R9, UR6, R0 ;  /* 0x0000000609067c24 */ /* 0x000fe2000f8e0200 */
[----:B------:R-:W1:Y:S01]  /*00f0*/  LDCU.64 UR12, c[0x0][0x3a0] ;  /* 0x00007400ff0c77ac */ /* 0x000e620008000a00 */
[----:B------:R-:W2:Y:S03]  /*0100*/  LDCU.64 UR4, c[0x0][0x358] ;  /* 0x00006b00ff0477ac */ /* 0x000ea60008000a00 */
[C---:B0-----:R-:W-:Y:S02]  /*0110*/  IADD3 R4, P1, PT, R6.reuse, UR10, RZ ;  /* 0x0000000a06047c10 */ /* 0x041fe4000ff3e0ff */
[C---:B------:R-:W-:Y:S02]  /*0120*/  IADD3 R2, P0, PT, R6.reuse, UR8, RZ ;  /* 0x0000000806027c10 */ /* 0x040fe4000ff1e0ff */
[----:B-1----:R-:W-:Y:S01]  /*0130*/  IADD3 R6, P2, PT, R6, UR12, RZ ;  /* 0x0000000c06067c10 */ /* 0x002fe2000ff5e0ff */
[----:B------:R-:W-:-:S02]  /*0140*/  IMAD.X R5, RZ, RZ, UR11, P1 ;  /* 0x0000000bff057e24 */ /* 0x000fc400088e06ff */
[----:B------:R-:W-:Y:S02]  /*0150*/  IMAD.X R3, RZ, RZ, UR9, P0 ;  /* 0x00000009ff037e24 */ /* 0x000fe400080e06ff */
[----:B------:R-:W-:Y:S02]  /*0160*/  IMAD.X R7, RZ, RZ, UR13, P2 ;  /* 0x0000000dff077e24 */ /* 0x000fe400090e06ff */
[----:B--2---:R-:W2:Y:S04]  /*0170*/  LDG.E.U8 R5, desc[UR4][R4.64] ;  /* 0x0000000404057981 */ /* 0x004ea8000c1e1100 */
[----:B------:R-:W2:Y:S04]  /*0180*/  LDG.E.U8 R2, desc[UR4][R2.64] ;  /* 0x0000000402027981 */ /* 0x000ea8000c1e1100 */
[----:B------:R-:W3:Y:S01]  /*0190*/  LDG.E.U8 R6, desc[UR4][R6.64] ;  /* 0x0000000406067981 */ /* 0x000ee2000c1e1100 */
[----:B------:R-:W0:Y:S01]  /*01a0*/  LDCU UR4, c[0x0][0x380] ;  /* 0x00007000ff0477ac */ /* 0x000e220008000800 */
[----:B------:R-:W-:Y:S01]  /*01b0*/  IMAD.MOV.U32 R8, RZ, RZ, 0xff ;  /* 0x000000ffff087424 */ /* 0x000fe200078e00ff */
[----:B------:R-:W-:-:S05]  /*01c0*/  LOP3.LUT R9, RZ, R9, RZ, 0x33, !PT ;  /* 0x00000009ff097212 */ /* 0x000fca00078e33ff */
[----:B------:R-:W-:Y:S01]  /*01d0*/  VIADD R9, R9, UR7 ;  /* 0x0000000709097c36 */ /* 0x000fe20008000000 */
[----:B--2---:R-:W-:-:S04]  /*01e0*/  PRMT R11, R5, 0x7604, R2 ;  /* 0x00007604050b7816 */ /* 0x004fc80000000002 */
[----:B---3--:R-:W-:-:S04]  /*01f0*/  PRMT R11, R6, 0x7054, R11 ;  /* 0x00007054060b7816 */ /* 0x008fc8000000000b */
[----:B------:R-:W-:Y:S01]  /*0200*/  PRMT R11, R8, 0x654, R11 ;  /* 0x00000654080b7816 */ /* 0x000fe2000000000b */
[----:B------:R-:W-:-:S04]  /*0210*/  IMAD.SHL.U32 R8, R0, 0x4, RZ ;  /* 0x0000000400087824 */ /* 0x000fc800078e00ff */
[----:B0-----:R0:W-:Y:S02]  /*0220*/  SUST.D.BA.2D.STRONG.SM.TRAP [R8], R11, UR4 ;  /* 0x70ff040b08007f9d */ /* 0x0011e4000810a900 */
[----:B0-----:R-:W-:Y:S05]  /*0230*/  EXIT ;  /* 0x000000000000794d */ /* 0x001fea0003800000 */
.L_x_1:
        /* <DEDUP_REMOVED lines=12> */
.L_x_4:


//--------------------- .text.writeToSurface      --------------------------
	.section	.text.writeToSurface,"ax",@progbits
	.align	128
        .global         writeToSurface
        .type           writeToSurface,@function
        .size           writeToSurface,(.L_x_5 - writeToSurface)
        .other          writeToSurface,@"STO_CUDA_ENTRY STV_DEFAULT"
writeToSurface:
.text.writeToSurface:
        /* <DEDUP_REMOVED lines=13> */
[----:B------:R-:W0:Y:S01]  /*00d0*/  LDC.U8 R0, c[0x0][0x390] ;  /* 0x0000e400ff007b82 */ /* 0x000e220000000000 */
[----:B------:R-:W1:Y:S01]  /*00e0*/  LDCU UR4, c[0x0][0x380] ;  /* 0x00007000ff0477ac */ /* 0x000e620008000800 */
[----:B------:R-:W-:-:S06]  /*00f0*/  IMAD.MOV.U32 R7, RZ, RZ, 0xff ;  /* 0x000000ffff077424 */ /* 0x000fcc00078e00ff */
[----:B------:R-:W2:Y:S08]  /*0100*/  LDC.S8 R2, c[0x0][0x391] ;  /* 0x0000e440ff027b82 */ /* 0x000eb00000000200 */
[----:B------:R-:W3:Y:S01]  /*0110*/  LDC.S8 R6, c[0x0][0x392] ;  /* 0x0000e480ff067b82 */ /* 0x000ee20000000200 */
[----:B0-----:R-:W-:-:S04]  /*0120*/  PRMT R0, R0, 0x8880, RZ ;  /* 0x0000888000007816 */ /* 0x001fc800000000ff */
[----:B------:R-:W-:Y:S02]  /*0130*/  PRMT R0, R0, 0x7710, RZ ;  /* 0x0000771000007816 */ /* 0x000fe400000000ff */
[----:B--2---:R-:W-:Y:S02]  /*0140*/  PRMT R2, R2, 0x7710, RZ ;  /* 0x0000771002027816 */ /* 0x004fe400000000ff */
[----:B------:R-:W-:-:S04]  /*0150*/  LOP3.LUT R5, R0, 0xff, RZ, 0xc0, !PT ;  /* 0x000000ff00057812 */ /* 0x000fc800078ec0ff */
[----:B------:R-:W-:Y:S01]  /*0160*/  PRMT R5, R2, 0x7604, R5 ;  /* 0x0000760402057816 */ /* 0x000fe20000000005 */
[----:B------:R-:W-:Y:S01]  /*0170*/  IMAD.SHL.U32 R2, R4, 0x4, RZ ;  /* 0x0000000404027824 */ /* 0x000fe200078e00ff */
[----:B---3--:R-:W-:-:S04]  /*0180*/  PRMT R0, R6, 0x7710, RZ ;  /* 0x0000771006007816 */ /* 0x008fc800000000ff */
[----:B------:R-:W-:-:S04]  /*0190*/  PRMT R0, R0, 0x7054, R5 ;  /* 0x0000705400007816 */ /* 0x000fc80000000005 */
[----:B------:R-:W-:-:S04]  /*01a0*/  PRMT R0, R7, 0x654, R0 ;  /* 0x0000065407007816 */ /* 0x000fc80000000000 */
[----:B-1----:R0:W-:Y:S02]  /*01b0*/  SUST.D.BA.2D.STRONG.SM.TRAP [R2], R0, UR4 ;  /* 0x70ff040002007f9d */ /* 0x0021e4000810a900 */
[----:B0-----:R-:W-:Y:S05]  /*01c0*/  EXIT ;  /* 0x000000000000794d */ /* 0x001fea0003800000 */
.L_x_2:
        /* <DEDUP_REMOVED lines=11> */
.L_x_5:


//--------------------- .nv.shared.reserved.0     --------------------------
	.section	.nv.shared.reserved.0,"aw",@nobits
	.weak		__nv_reservedSMEM_offset_0_alias
	.size		__nv_reservedSMEM_offset_0_alias, 0, 64
	.other		__nv_reservedSMEM_offset_0_alias,@"STO_CUDA_RESERVED_SHARED STV_DEFAULT"
__nv_reservedSMEM_offset_0_alias:
	.zero		0
	.zero		64


//--------------------- .nv.constant0.correlateWithTex --------------------------
	.section	.nv.constant0.correlateWithTex,"a",@progbits
	.sectionflags	@""
	.align	4
.nv.constant0.correlateWithTex:
	.zero		948


//--------------------- .nv.constant0.interleaveRGB --------------------------
	.section	.nv.constant0.interleaveRGB,"a",@progbits
	.sectionflags	@""
	.align	4
.nv.constant0.interleaveRGB:
	.zero		936


//--------------------- .nv.constant0.writeToSurface --------------------------
	.section	.nv.constant0.writeToSurface,"a",@progbits
	.sectionflags	@""
	.align	4
.nv.constant0.writeToSurface:
	.zero		915


//--------------------- SYMBOLS --------------------------

	.type		.nv.reservedSmem.offset0,@object
	.size		.nv.reservedSmem.offset0,0x4
